//
// Generated by NVIDIA NVVM Compiler
//
// Compiler Build ID: CL-36424714
// Cuda compilation tools, release 13.0, V13.0.88
// Based on NVVM 20.0.0
//

.version 9.0
.target sm_100
.address_size 64

	// .globl	_Z13mandel_kernelffffPimiii
// _ZZ13mandel_kernelffffPimiiiE14shared_lower_x has been demoted
// _ZZ13mandel_kernelffffPimiiiE14shared_lower_y has been demoted
// _ZZ13mandel_kernelffffPimiiiE13shared_step_x has been demoted
// _ZZ13mandel_kernelffffPimiiiE13shared_step_y has been demoted

.visible .entry _Z13mandel_kernelffffPimiii(
	.param .f32 _Z13mandel_kernelffffPimiii_param_0,
	.param .f32 _Z13mandel_kernelffffPimiii_param_1,
	.param .f32 _Z13mandel_kernelffffPimiii_param_2,
	.param .f32 _Z13mandel_kernelffffPimiii_param_3,
	.param .u64 .ptr .align 1 _Z13mandel_kernelffffPimiii_param_4,
	.param .u64 _Z13mandel_kernelffffPimiii_param_5,
	.param .u32 _Z13mandel_kernelffffPimiii_param_6,
	.param .u32 _Z13mandel_kernelffffPimiii_param_7,
	.param .u32 _Z13mandel_kernelffffPimiii_param_8
)
{
	.reg .pred 	%p<35>;
	.reg .b32 	%r<48>;
	.reg .b32 	%f<63>;
	.reg .b64 	%rd<10>;
	// demoted variable
	.shared .align 4 .f32 _ZZ13mandel_kernelffffPimiiiE14shared_lower_x;
	// demoted variable
	.shared .align 4 .f32 _ZZ13mandel_kernelffffPimiiiE14shared_lower_y;
	// demoted variable
	.shared .align 4 .f32 _ZZ13mandel_kernelffffPimiiiE13shared_step_x;
	// demoted variable
	.shared .align 4 .f32 _ZZ13mandel_kernelffffPimiiiE13shared_step_y;
	ld.param.f32 	%f32, [_Z13mandel_kernelffffPimiii_param_0];
	ld.param.f32 	%f33, [_Z13mandel_kernelffffPimiii_param_1];
	ld.param.f32 	%f34, [_Z13mandel_kernelffffPimiii_param_2];
	ld.param.f32 	%f35, [_Z13mandel_kernelffffPimiii_param_3];
	ld.param.u64 	%rd4, [_Z13mandel_kernelffffPimiii_param_4];
	ld.param.u64 	%rd5, [_Z13mandel_kernelffffPimiii_param_5];
	ld.param.u32 	%r20, [_Z13mandel_kernelffffPimiii_param_6];
	ld.param.u32 	%r21, [_Z13mandel_kernelffffPimiii_param_7];
	ld.param.u32 	%r22, [_Z13mandel_kernelffffPimiii_param_8];
	mov.u32 	%r1, %tid.x;
	mov.u32 	%r2, %tid.y;
	or.b32  	%r23, %r1, %r2;
	setp.ne.s32 	%p1, %r23, 0;
	@%p1 bra 	$L__BB0_2;
	st.shared.f32 	[_ZZ13mandel_kernelffffPimiiiE14shared_lower_x], %f32;
	st.shared.f32 	[_ZZ13mandel_kernelffffPimiiiE14shared_lower_y], %f33;
	st.shared.f32 	[_ZZ13mandel_kernelffffPimiiiE13shared_step_x], %f34;
	st.shared.f32 	[_ZZ13mandel_kernelffffPimiiiE13shared_step_y], %f35;
$L__BB0_2:
	bar.sync 	0;
	mov.u32 	%r24, %ctaid.x;
	mov.u32 	%r25, %ntid.x;
	mad.lo.s32 	%r26, %r24, %r25, %r1;
	mov.u32 	%r27, %ctaid.y;
	mov.u32 	%r28, %ntid.y;
	mad.lo.s32 	%r3, %r27, %r28, %r2;
	shl.b32 	%r4, %r26, 2;
	ld.shared.f32 	%f1, [_ZZ13mandel_kernelffffPimiiiE14shared_lower_x];
	ld.shared.f32 	%f2, [_ZZ13mandel_kernelffffPimiiiE13shared_step_x];
	ld.shared.f32 	%f36, [_ZZ13mandel_kernelffffPimiiiE14shared_lower_y];
	cvt.rn.f32.u32 	%f37, %r3;
	ld.shared.f32 	%f38, [_ZZ13mandel_kernelffffPimiiiE13shared_step_y];
	fma.rn.f32 	%f3, %f38, %f37, %f36;
	cvt.u64.u32 	%rd6, %r3;
	cvta.to.global.u64 	%rd7, %rd4;
	mad.lo.s64 	%rd1, %rd5, %rd6, %rd7;
	setp.lt.s32 	%p2, %r22, 1;
	@%p2 bra 	$L__BB0_23;
	setp.ge.s32 	%p15, %r3, %r21;
	setp.ge.s32 	%p16, %r4, %r20;
	mul.wide.s32 	%rd9, %r4, 4;
	add.s64 	%rd2, %rd1, %rd9;
	or.pred  	%p17, %p16, %p15;
	@%p17 bra 	$L__BB0_8;
	cvt.rn.f32.s32 	%f39, %r4;
	fma.rn.f32 	%f4, %f2, %f39, %f1;
	mov.b32 	%r40, 0;
	mov.f32 	%f55, %f3;
	mov.f32 	%f56, %f4;
$L__BB0_5:
	mul.f32 	%f7, %f56, %f56;
	mul.f32 	%f8, %f55, %f55;
	add.f32 	%f40, %f7, %f8;
	setp.gt.f32 	%p18, %f40, 0f40800000;
	mov.u32 	%r47, %r40;
	@%p18 bra 	$L__BB0_7;
	sub.f32 	%f41, %f7, %f8;
	add.f32 	%f42, %f56, %f56;
	add.f32 	%f56, %f4, %f41;
	fma.rn.f32 	%f55, %f42, %f55, %f3;
	add.s32 	%r40, %r40, 1;
	setp.eq.s32 	%p19, %r40, %r22;
	mov.u32 	%r47, %r22;
	@%p19 bra 	$L__BB0_7;
	bra.uni 	$L__BB0_5;
$L__BB0_7:
	st.global.u32 	[%rd2], %r47;
$L__BB0_8:
	setp.ge.s32 	%p20, %r3, %r21;
	add.s32 	%r7, %r4, 1;
	setp.ge.s32 	%p21, %r7, %r20;
	or.pred  	%p22, %p21, %p20;
	@%p22 bra 	$L__BB0_13;
	cvt.rn.f32.s32 	%f43, %r7;
	fma.rn.f32 	%f11, %f2, %f43, %f1;
	mov.b32 	%r41, 0;
	mov.f32 	%f57, %f3;
	mov.f32 	%f58, %f11;
$L__BB0_10:
	mul.f32 	%f14, %f58, %f58;
	mul.f32 	%f15, %f57, %f57;
	add.f32 	%f44, %f14, %f15;
	setp.gt.f32 	%p23, %f44, 0f40800000;
	mov.u32 	%r42, %r41;
	@%p23 bra 	$L__BB0_12;
	sub.f32 	%f45, %f14, %f15;
	add.f32 	%f46, %f58, %f58;
	add.f32 	%f58, %f11, %f45;
	fma.rn.f32 	%f57, %f46, %f57, %f3;
	add.s32 	%r41, %r41, 1;
	setp.ne.s32 	%p24, %r41, %r22;
	mov.u32 	%r42, %r22;
	@%p24 bra 	$L__BB0_10;
$L__BB0_12:
	st.global.u32 	[%rd2+4], %r42;
$L__BB0_13:
	setp.ge.s32 	%p25, %r3, %r21;
	add.s32 	%r11, %r4, 2;
	setp.ge.s32 	%p26, %r11, %r20;
	or.pred  	%p27, %p26, %p25;
	@%p27 bra 	$L__BB0_18;
	cvt.rn.f32.s32 	%f47, %r11;
	fma.rn.f32 	%f18, %f2, %f47, %f1;
	mov.b32 	%r43, 0;
	mov.f32 	%f59, %f3;
	mov.f32 	%f60, %f18;
$L__BB0_15:
	mul.f32 	%f21, %f60, %f60;
	mul.f32 	%f22, %f59, %f59;
	add.f32 	%f48, %f21, %f22;
	setp.gt.f32 	%p28, %f48, 0f40800000;
	mov.u32 	%r44, %r43;
	@%p28 bra 	$L__BB0_17;
	sub.f32 	%f49, %f21, %f22;
	add.f32 	%f50, %f60, %f60;
	add.f32 	%f60, %f18, %f49;
	fma.rn.f32 	%f59, %f50, %f59, %f3;
	add.s32 	%r43, %r43, 1;
	setp.ne.s32 	%p29, %r43, %r22;
	mov.u32 	%r44, %r22;
	@%p29 bra 	$L__BB0_15;
$L__BB0_17:
	st.global.u32 	[%rd2+8], %r44;
$L__BB0_18:
	setp.ge.s32 	%p30, %r3, %r21;
	add.s32 	%r15, %r4, 3;
	setp.ge.s32 	%p31, %r15, %r20;
	or.pred  	%p32, %p31, %p30;
	@%p32 bra 	$L__BB0_31;
	cvt.rn.f32.s32 	%f51, %r15;
	fma.rn.f32 	%f25, %f2, %f51, %f1;
	mov.b32 	%r45, 0;
	mov.f32 	%f61, %f3;
	mov.f32 	%f62, %f25;
$L__BB0_20:
	mul.f32 	%f28, %f62, %f62;
	mul.f32 	%f29, %f61, %f61;
	add.f32 	%f52, %f28, %f29;
	setp.gt.f32 	%p33, %f52, 0f40800000;
	mov.u32 	%r46, %r45;
	@%p33 bra 	$L__BB0_22;
	sub.f32 	%f53, %f28, %f29;
	add.f32 	%f54, %f62, %f62;
	add.f32 	%f62, %f25, %f53;
	fma.rn.f32 	%f61, %f54, %f61, %f3;
	add.s32 	%r45, %r45, 1;
	setp.ne.s32 	%p34, %r45, %r22;
	mov.u32 	%r46, %r22;
	@%p34 bra 	$L__BB0_20;
$L__BB0_22:
	st.global.u32 	[%rd2+12], %r46;
	bra.uni 	$L__BB0_31;
$L__BB0_23:
	setp.ge.s32 	%p3, %r3, %r21;
	setp.ge.s32 	%p4, %r4, %r20;
	mul.wide.s32 	%rd8, %r4, 4;
	add.s64 	%rd3, %rd1, %rd8;
	or.pred  	%p5, %p4, %p3;
	@%p5 bra 	$L__BB0_25;
	mov.b32 	%r29, 0;
	st.global.u32 	[%rd3], %r29;
$L__BB0_25:
	setp.ge.s32 	%p6, %r3, %r21;
	add.s32 	%r30, %r4, 1;
	setp.ge.s32 	%p7, %r30, %r20;
	or.pred  	%p8, %p7, %p6;
	@%p8 bra 	$L__BB0_27;
	mov.b32 	%r31, 0;
	st.global.u32 	[%rd3+4], %r31;
$L__BB0_27:
	setp.ge.s32 	%p9, %r3, %r21;
	add.s32 	%r32, %r4, 2;
	setp.ge.s32 	%p10, %r32, %r20;
	or.pred  	%p11, %p10, %p9;
	@%p11 bra 	$L__BB0_29;
	mov.b32 	%r33, 0;
	st.global.u32 	[%rd3+8], %r33;
$L__BB0_29:
	setp.ge.s32 	%p12, %r3, %r21;
	add.s32 	%r34, %r4, 3;
	setp.ge.s32 	%p13, %r34, %r20;
	or.pred  	%p14, %p13, %p12;
	@%p14 bra 	$L__BB0_31;
	mov.b32 	%r35, 0;
	st.global.u32 	[%rd3+12], %r35;
$L__BB0_31:
	ret;

}


// ===== COMPILED SASS (sm_100) =====

	.target	sm_100

	.elftype	@"ET_EXEC"


//--------------------- .note.nv.tkinfo           --------------------------
	.section	.note.nv.tkinfo,"",@"SHT_NOTE"
	.sectionflags	@"SHF_NOTE_NV_TKINFO"
	.tkinfo
        /*0018*/ 	.word	0x00000002
        /*0030*/ 	.string	""
        /*0030*/ 	.string	"ptxas"
        /*0030*/ 	.string	"Cuda compilation tools, release 13.0, V13.0.88"
        /*0030*/ 	.string	"Build cuda_13.0.r13.0/compiler.36424714_0"
        /*0030*/ 	.string	"-arch sm_100 -m 64 "



//--------------------- .note.nv.cuinfo           --------------------------
	.section	.note.nv.cuinfo,"",@"SHT_NOTE"
	.sectionflags	@"SHF_NOTE_NV_CUINFO"
        /*0018*/ 	.short	0x0002
        /*001a*/ 	.short	0x0064
        /*001c*/ 	.short	0x0082
	.zero		2


//--------------------- .nv.info                  --------------------------
	.section	.nv.info,"",@"SHT_CUDA_INFO"
	.align	4


	//----- nvinfo : EIATTR_REGCOUNT
	.align		4
        /*0000*/ 	.byte	0x04, 0x2f
        /*0002*/ 	.short	(.L_1 - .L_0)
	.align		4
.L_0:
        /*0004*/ 	.word	index@(_Z13mandel_kernelffffPimiii)
        /*0008*/ 	.word	0x00000014


	//----- nvinfo : EIATTR_FRAME_SIZE
	.align		4
.L_1:
        /*000c*/ 	.byte	0x04, 0x11
        /*000e*/ 	.short	(.L_3 - .L_2)
	.align		4
.L_2:
        /*0010*/ 	.word	index@(_Z13mandel_kernelffffPimiii)
        /*0014*/ 	.word	0x00000000


	//----- nvinfo : EIATTR_MIN_STACK_SIZE
	.align		4
.L_3:
        /*0018*/ 	.byte	0x04, 0x12
        /*001a*/ 	.short	(.L_5 - .L_4)
	.align		4
.L_4:
        /*001c*/ 	.word	index@(_Z13mandel_kernelffffPimiii)
        /*0020*/ 	.word	0x00000000
.L_5:


//--------------------- .nv.compat                --------------------------
	.section	.nv.compat,"",@"SHT_CUDA_COMPAT_INFO"
	.align	4
        /*0000*/ 	.byte	0x02, 0x09, 0x00, 0x00, 0x02, 0x02, 0x01, 0x00, 0x02, 0x05, 0x05, 0x00, 0x03, 0x07, 0x01, 0x01
        /*0010*/ 	.byte	0x02, 0x03, 0x00, 0x00, 0x02, 0x06, 0x01, 0x00, 0x04, 0x0b, 0x08, 0x00, 0x01, 0x00, 0x00, 0x00
        /*0020*/ 	.byte	0x00, 0x00, 0x00, 0x00


//--------------------- .nv.info._Z13mandel_kernelffffPimiii --------------------------
	.section	.nv.info._Z13mandel_kernelffffPimiii,"",@"SHT_CUDA_INFO"
	.sectionflags	@""
	.align	4


	//----- nvinfo : EIATTR_CUDA_API_VERSION
	.align		4
        /*0000*/ 	.byte	0x04, 0x37
        /*0002*/ 	.short	(.L_7 - .L_6)
.L_6:
        /*0004*/ 	.word	0x00000082


	//----- nvinfo : EIATTR_KPARAM_INFO
	.align		4
.L_7:
        /*0008*/ 	.byte	0x04, 0x17
        /*000a*/ 	.short	(.L_9 - .L_8)
.L_8:
        /*000c*/ 	.word	0x00000000
        /*0010*/ 	.short	0x0008
        /*0012*/ 	.short	0x0028
        /*0014*/ 	.byte	0x00, 0xf0, 0x11, 0x00


	//----- nvinfo : EIATTR_KPARAM_INFO
	.align		4
.L_9:
        /*0018*/ 	.byte	0x04, 0x17
        /*001a*/ 	.short	(.L_11 - .L_10)
.L_10:
        /*001c*/ 	.word	0x00000000
        /*0020*/ 	.short	0x0007
        /*0022*/ 	.short	0x0024
        /*0024*/ 	.byte	0x00, 0xf0, 0x11, 0x00


	//----- nvinfo : EIATTR_KPARAM_INFO
	.align		4
.L_11:
        /*0028*/ 	.byte	0x04, 0x17
        /*002a*/ 	.short	(.L_13 - .L_12)
.L_12:
        /*002c*/ 	.word	0x00000000
        /*0030*/ 	.short	0x0006
        /*0032*/ 	.short	0x0020
        /*0034*/ 	.byte	0x00, 0xf0, 0x11, 0x00


	//----- nvinfo : EIATTR_KPARAM_INFO
	.align		4
.L_13:
        /*0038*/ 	.byte	0x04, 0x17
        /*003a*/ 	.short	(.L_15 - .L_14)
.L_14:
        /*003c*/ 	.word	0x00000000
        /*0040*/ 	.short	0x0005
        /*0042*/ 	.short	0x0018
        /*0044*/ 	.byte	0x00, 0xf0, 0x21, 0x00


	//----- nvinfo : EIATTR_KPARAM_INFO
	.align		4
.L_15:
        /*0048*/ 	.byte	0x04, 0x17
        /*004a*/ 	.short	(.L_17 - .L_16)
.L_16:
        /*004c*/ 	.word	0x00000000
        /*0050*/ 	.short	0x0004
        /*0052*/ 	.short	0x0010
        /*0054*/ 	.byte	0x00, 0xf5, 0x21, 0x00


	//----- nvinfo : EIATTR_KPARAM_INFO
	.align		4
.L_17:
        /*0058*/ 	.byte	0x04, 0x17
        /*005a*/ 	.short	(.L_19 - .L_18)
.L_18:
        /*005c*/ 	.word	0x00000000
        /*0060*/ 	.short	0x0003
        /*0062*/ 	.short	0x000c
        /*0064*/ 	.byte	0x00, 0xf0, 0x11, 0x00


	//----- nvinfo : EIATTR_KPARAM_INFO
	.align		4
.L_19:
        /*0068*/ 	.byte	0x04, 0x17
        /*006a*/ 	.short	(.L_21 - .L_20)
.L_20:
        /*006c*/ 	.word	0x00000000
        /*0070*/ 	.short	0x0002
        /*0072*/ 	.short	0x0008
        /*0074*/ 	.byte	0x00, 0xf0, 0x11, 0x00


	//----- nvinfo : EIATTR_KPARAM_INFO
	.align		4
.L_21:
        /*0078*/ 	.byte	0x04, 0x17
        /*007a*/ 	.short	(.L_23 - .L_22)
.L_22:
        /*007c*/ 	.word	0x00000000
        /*0080*/ 	.short	0x0001
        /*0082*/ 	.short	0x0004
        /*0084*/ 	.byte	0x00, 0xf0, 0x11, 0x00


	//----- nvinfo : EIATTR_KPARAM_INFO
	.align		4
.L_23:
        /*0088*/ 	.byte	0x04, 0x17
        /*008a*/ 	.short	(.L_25 - .L_24)
.L_24:
        /*008c*/ 	.word	0x00000000
        /*0090*/ 	.short	0x0000
        /*0092*/ 	.short	0x0000
        /*0094*/ 	.byte	0x00, 0xf0, 0x11, 0x00


	//----- nvinfo : EIATTR_SPARSE_MMA_MASK
	.align		4
.L_25:
        /*0098*/ 	.byte	0x03, 0x50
        /*009a*/ 	.short	0x0000


	//----- nvinfo : EIATTR_MAXREG_COUNT
	.align		4
        /*009c*/ 	.byte	0x03, 0x1b
        /*009e*/ 	.short	0x00ff


	//----- nvinfo : EIATTR_NUM_BARRIERS
	.align		4
        /*00a0*/ 	.byte	0x02, 0x4c
        /*00a2*/ 	.byte	0x01
	.zero		1


	//----- nvinfo : EIATTR_MERCURY_ISA_VERSION
	.align		4
        /*00a4*/ 	.byte	0x03, 0x5f
        /*00a6*/ 	.short	0x0101


	//----- nvinfo : EIATTR_VRC_CTA_INIT_COUNT
	.align		4
        /*00a8*/ 	.byte	0x02, 0x4a
	.zero		1
	.zero		1


	//----- nvinfo : EIATTR_EXIT_INSTR_OFFSETS
	.align		4
        /*00ac*/ 	.byte	0x04, 0x1c
        /*00ae*/ 	.short	(.L_27 - .L_26)


	//   ....[0]....
.L_26:
        /*00b0*/ 	.word	0x00000850


	//   ....[1]....
        /*00b4*/ 	.word	0x000009d0


	//   ....[2]....
        /*00b8*/ 	.word	0x00000ab0


	//   ....[3]....
        /*00bc*/ 	.word	0x00000ad0


	//----- nvinfo : EIATTR_CRS_STACK_SIZE
	.align		4
.L_27:
        /*00c0*/ 	.byte	0x04, 0x1e
        /*00c2*/ 	.short	(.L_29 - .L_28)
.L_28:
        /*00c4*/ 	.word	0x00000000


	//----- nvinfo : EIATTR_CBANK_PARAM_SIZE
	.align		4
.L_29:
        /*00c8*/ 	.byte	0x03, 0x19
        /*00ca*/ 	.short	0x002c


	//----- nvinfo : EIATTR_PARAM_CBANK
	.align		4
        /*00cc*/ 	.byte	0x04, 0x0a
        /*00ce*/ 	.short	(.L_31 - .L_30)
	.align		4
.L_30:
        /*00d0*/ 	.word	index@(.nv.constant0._Z13mandel_kernelffffPimiii)
        /*00d4*/ 	.short	0x0380
        /*00d6*/ 	.short	0x002c


	//----- nvinfo : EIATTR_SW_WAR
	.align		4
.L_31:
        /*00d8*/ 	.byte	0x04, 0x36
        /*00da*/ 	.short	(.L_33 - .L_32)
.L_32:
        /*00dc*/ 	.word	0x00000008
.L_33:


//--------------------- .nv.callgraph             --------------------------
	.section	.nv.callgraph,"",@"SHT_CUDA_CALLGRAPH"
	.align	4
	.sectionentsize	8
	.align		4
        /*0000*/ 	.word	0x00000000
	.align		4
        /*0004*/ 	.word	0xffffffff
	.align		4
        /*0008*/ 	.word	0x00000000
	.align		4
        /*000c*/ 	.word	0xfffffffe
	.align		4
        /*0010*/ 	.word	0x00000000
	.align		4
        /*0014*/ 	.word	0xfffffffd
	.align		4
        /*0018*/ 	.word	0x00000000
	.align		4
        /*001c*/ 	.word	0xfffffffc


//--------------------- .text._Z13mandel_kernelffffPimiii --------------------------
	.section	.text._Z13mandel_kernelffffPimiii,"ax",@progbits
	.align	128
        .global         _Z13mandel_kernelffffPimiii
        .type           _Z13mandel_kernelffffPimiii,@function
        .size           _Z13mandel_kernelffffPimiii,(.L_x_20 - _Z13mandel_kernelffffPimiii)
        .other          _Z13mandel_kernelffffPimiii,@"STO_CUDA_ENTRY STV_DEFAULT"
_Z13mandel_kernelffffPimiii:
.text._Z13mandel_kernelffffPimiii:
[----:B------:R-:W-:Y:S01]  /*0000*/  LDC R1, c[0x0][0x37c] ;  /* 0x0000df00ff017b82 */ /* 0x000fe20000000800 */
[----:B------:R-:W0:Y:S07]  /*0010*/  S2R R8, SR_TID.X ;  /* 0x0000000000087919 */ /* 0x000e2e0000002100 */
[----:B------:R-:W1:Y:S01]  /*0020*/  S2UR UR5, SR_CgaCtaId ;  /* 0x00000000000579c3 */ /* 0x000e620000008800 */
[----:B------:R-:W-:Y:S01]  /*0030*/  UMOV UR4, 0x400 ;  /* 0x0000040000047882 */ /* 0x000fe20000000000 */
[----:B------:R-:W2:Y:S01]  /*0040*/  LDCU UR10, c[0x0][0x3a8] ;  /* 0x00007500ff0a77ac */ /* 0x000ea20008000800 */
[----:B------:R-:W0:Y:S01]  /*0050*/  S2R R9, SR_TID.Y ;  /* 0x0000000000097919 */ /* 0x000e220000002200 */
[----:B------:R-:W3:Y:S04]  /*0060*/  LDCU.64 UR8, c[0x0][0x398] ;  /* 0x00007300ff0877ac */ /* 0x000ee80008000a00 */
[----:B------:R-:W4:Y:S01]  /*0070*/  LDC.64 R12, c[0x0][0x380] ;  /* 0x0000e000ff0c7b82 */ /* 0x000f220000000a00 */
[----:B------:R-:W5:Y:S07]  /*0080*/  LDCU.64 UR6, c[0x0][0x358] ;  /* 0x00006b00ff0677ac */ /* 0x000f6e0008000a00 */
[----:B------:R-:W4:Y:S01]  /*0090*/  LDC.64 R14, c[0x0][0x388] ;  /* 0x0000e200ff0e7b82 */ /* 0x000f220000000a00 */
[----:B--2---:R-:W-:-:S02]  /*00a0*/  UISETP.GE.AND UP0, UPT, UR10, 0x1, UPT ;  /* 0x000000010a00788c */ /* 0x004fc4000bf06270 */
[----:B-1----:R-:W-:-:S05]  /*00b0*/  ULEA UR4, UR5, UR4, 0x18 ;  /* 0x0000000405047291 */ /* 0x002fca000f8ec0ff */
[----:B------:R-:W1:Y:S08]  /*00c0*/  LDC R11, c[0x0][0x360] ;  /* 0x0000d800ff0b7b82 */ /* 0x000e700000000800 */
[----:B------:R-:W2:Y:S01]  /*00d0*/  S2UR UR5, SR_CTAID.Y ;  /* 0x00000000000579c3 */ /* 0x000ea20000002600 */
[----:B0-----:R-:W-:-:S07]  /*00e0*/  LOP3.LUT P0, RZ, R8, R9, RZ, 0xfc, !PT ;  /* 0x0000000908ff7212 */ /* 0x001fce000780fcff */
[----:B------:R-:W2:Y:S06]  /*00f0*/  LDC R0, c[0x0][0x364] ;  /* 0x0000d900ff007b82 */ /* 0x000eac0000000800 */
[----:B----4-:R-:W-:Y:S02]  /*0100*/  @!P0 STS.128 [UR4], R12 ;  /* 0x0000000cff008988 */ /* 0x010fe40008000c04 */
[----:B------:R-:W3:Y:S08]  /*0110*/  LDC.64 R2, c[0x0][0x390] ;  /* 0x0000e400ff027b82 */ /* 0x000ef00000000a00 */
[----:B------:R-:W-:Y:S01]  /*0120*/  BAR.SYNC.DEFER_BLOCKING 0x0 ;  /* 0x0000000000007b1d */ /* 0x000fe20000010000 */
[----:B--2---:R-:W-:-:S05]  /*0130*/  IMAD R0, R0, UR5, R9 ;  /* 0x0000000500007c24 */ /* 0x004fca000f8e0209 */
[----:B------:R-:W-:Y:S01]  /*0140*/  I2FP.F32.U32 R10, R0 ;  /* 0x00000000000a7245 */ /* 0x000fe20000201000 */
[C---:B---3--:R-:W-:Y:S01]  /*0150*/  IMAD.WIDE.U32 R2, R0.reuse, UR8, R2 ;  /* 0x0000000800027c25 */ /* 0x048fe2000f8e0002 */
[----:B------:R-:W0:Y:S01]  /*0160*/  LDS.128 R4, [UR4] ;  /* 0x00000004ff047984 */ /* 0x000e220008000c00 */
[----:B------:R-:W1:Y:S02]  /*0170*/  S2UR UR4, SR_CTAID.X ;  /* 0x00000000000479c3 */ /* 0x000e640000002500 */
[----:B------:R-:W-:Y:S02]  /*0180*/  IMAD R3, R0, UR9, R3 ;  /* 0x0000000900037c24 */ /* 0x000fe4000f8e0203 */
[----:B-1----:R-:W-:Y:S02]  /*0190*/  IMAD R8, R11, UR4, R8 ;  /* 0x000000040b087c24 */ /* 0x002fe4000f8e0208 */
[----:B0-----:R-:W-:-:S03]  /*01a0*/  FFMA R5, R10, R7, R5 ;  /* 0x000000070a057223 */ /* 0x001fc60000000005 */
[----:B------:R-:W-:Y:S01]  /*01b0*/  SHF.L.U32 R7, R8, 0x2, RZ ;  /* 0x0000000208077819 */ /* 0x000fe200000006ff */
[----:B-----5:R-:W-:Y:S06]  /*01c0*/  BRA.U !UP0, `(.L_x_0) ;  /* 0x0000000908047547 */ /* 0x020fec000b800000 */
[----:B------:R-:W0:Y:S01]  /*01d0*/  LDCU.64 UR4, c[0x0][0x3a0] ;  /* 0x00007400ff0477ac */ /* 0x000e220008000a00 */
[----:B------:R-:W-:Y:S01]  /*01e0*/  BSSY.RECONVERGENT B0, `(.L_x_1) ;  /* 0x0000026000007945 */ /* 0x000fe20003800200 */
[----:B------:R-:W-:Y:S01]  /*01f0*/  IMAD.WIDE R2, R7, 0x4, R2 ;  /* 0x0000000407027825 */ /* 0x000fe200078e0202 */
[----:B0-----:R-:W-:-:S04]  /*0200*/  ISETP.GE.AND P0, PT, R0, UR5, PT ;  /* 0x0000000500007c0c */ /* 0x001fc8000bf06270 */
[----:B------:R-:W-:-:S13]  /*0210*/  ISETP.GE.OR P0, PT, R7, UR4, P0 ;  /* 0x0000000407007c0c */ /* 0x000fda0008706670 */
[----:B------:R-:W-:Y:S05]  /*0220*/  @P0 BRA `(.L_x_2) ;  /* 0x0000000000840947 */ /* 0x000fea0003800000 */
[----:B------:R-:W-:Y:S01]  /*0230*/  I2FP.F32.S32 R9, R7 ;  /* 0x0000000700097245 */ /* 0x000fe20000201400 */
[----:B------:R-:W-:Y:S01]  /*0240*/  FMUL R11, R5, R5 ;  /* 0x00000005050b7220 */ /* 0x000fe20000400000 */
[----:B------:R-:W-:Y:S01]  /*0250*/  BSSY.RECONVERGENT B1, `(.L_x_3) ;  /* 0x000001d000017945 */ /* 0x000fe20003800200 */
[----:B------:R-:W-:Y:S02]  /*0260*/  HFMA2 R13, -RZ, RZ, 0, 0 ;  /* 0x00000000ff0d7431 */ /* 0x000fe400000001ff */
[----:B------:R-:W-:-:S04]  /*0270*/  FFMA R9, R9, R6, R4 ;  /* 0x0000000609097223 */ /* 0x000fc80000000004 */
[----:B------:R-:W-:-:S04]  /*0280*/  FMUL R8, R9, R9 ;  /* 0x0000000909087220 */ /* 0x000fc80000400000 */
[----:B------:R-:W-:-:S05]  /*0290*/  FADD R10, R8, R11 ;  /* 0x0000000b080a7221 */ /* 0x000fca0000000000 */
[----:B------:R-:W-:-:S13]  /*02a0*/  FSETP.GT.AND P0, PT, R10, 4, PT ;  /* 0x408000000a00780b */ /* 0x000fda0003f04000 */
[----:B------:R-:W-:Y:S05]  /*02b0*/  @P0 BRA `(.L_x_4) ;  /* 0x0000000000580947 */ /* 0x000fea0003800000 */
[----:B------:R-:W0:Y:S01]  /*02c0*/  LDC R17, c[0x0][0x3a8] ;  /* 0x0000ea00ff117b82 */ /* 0x000e220000000800 */
[----:B------:R-:W-:Y:S01]  /*02d0*/  IMAD.MOV.U32 R12, RZ, RZ, R8 ;  /* 0x000000ffff0c7224 */ /* 0x000fe200078e0008 */
[----:B------:R-:W-:Y:S01]  /*02e0*/  MOV R13, R11 ;  /* 0x0000000b000d7202 */ /* 0x000fe20000000f00 */
[----:B------:R-:W-:Y:S01]  /*02f0*/  IMAD.MOV.U32 R10, RZ, RZ, R5 ;  /* 0x000000ffff0a7224 */ /* 0x000fe200078e0005 */
[----:B------:R-:W-:Y:S02]  /*0300*/  MOV R8, RZ ;  /* 0x000000ff00087202 */ /* 0x000fe40000000f00 */
[----:B------:R-:W-:Y:S02]  /*0310*/  MOV R11, R9 ;  /* 0x00000009000b7202 */ /* 0x000fe40000000f00 */
[----:B------:R-:W1:Y:S05]  /*0320*/  LDC R15, c[0x0][0x3a8] ;  /* 0x0000ea00ff0f7b82 */ /* 0x000e6a0000000800 */
.L_x_5:
[----:B------:R-:W-:Y:S01]  /*0330*/  IADD3 R14, PT, PT, R8, 0x1, RZ ;  /* 0x00000001080e7810 */ /* 0x000fe20007ffe0ff */
[----:B------:R-:W-:Y:S01]  /*0340*/  FADD R8, R11, R11 ;  /* 0x0000000b0b087221 */ /* 0x000fe20000000000 */
[----:B------:R-:W-:Y:S01]  /*0350*/  FADD R12, -R13, R12 ;  /* 0x0000000c0d0c7221 */ /* 0x000fe20000000100 */
[----:B-1----:R-:W-:Y:S01]  /*0360*/  IMAD.MOV.U32 R13, RZ, RZ, R15 ;  /* 0x000000ffff0d7224 */ /* 0x002fe200078e000f */
[----:B0-----:R-:W-:Y:S01]  /*0370*/  ISETP.NE.AND P0, PT, R14, R17, PT ;  /* 0x000000110e00720c */ /* 0x001fe20003f05270 */
[----:B------:R-:W-:-:S12]  /*0380*/  FFMA R10, R8, R10, R5 ;  /* 0x0000000a080a7223 */ /* 0x000fd80000000005 */
[----:B------:R-:W-:Y:S05]  /*0390*/  @!P0 BRA `(.L_x_4) ;  /* 0x0000000000208947 */ /* 0x000fea0003800000 */
[----:B------:R-:W-:Y:S01]  /*03a0*/  FADD R11, R9, R12 ;  /* 0x0000000c090b7221 */ /* 0x000fe20000000000 */
[----:B------:R-:W-:-:S03]  /*03b0*/  FMUL R13, R10, R10 ;  /* 0x0000000a0a0d7220 */ /* 0x000fc60000400000 */
[----:B------:R-:W-:-:S04]  /*03c0*/  FMUL R12, R11, R11 ;  /* 0x0000000b0b0c7220 */ /* 0x000fc80000400000 */
[----:B------:R-:W-:-:S05]  /*03d0*/  FADD R8, R12, R13 ;  /* 0x0000000d0c087221 */ /* 0x000fca0000000000 */
[----:B------:R-:W-:Y:S02]  /*03e0*/  FSETP.GT.AND P0, PT, R8, 4, PT ;  /* 0x408000000800780b */ /* 0x000fe40003f04000 */
[----:B------:R-:W-:-:S11]  /*03f0*/  MOV R8, R14 ;  /* 0x0000000e00087202 */ /* 0x000fd60000000f00 */
[----:B------:R-:W-:Y:S05]  /*0400*/  @!P0 BRA `(.L_x_5) ;  /* 0xfffffffc00c88947 */ /* 0x000fea000383ffff */
[----:B------:R-:W-:-:S07]  /*0410*/  MOV R13, R8 ;  /* 0x00000008000d7202 */ /* 0x000fce0000000f00 */
.L_x_4:
[----:B------:R-:W-:Y:S05]  /*0420*/  BSYNC.RECONVERGENT B1 ;  /* 0x0000000000017941 */ /* 0x000fea0003800200 */
.L_x_3:
[----:B------:R0:W-:Y:S02]  /*0430*/  STG.E desc[UR6][R2.64], R13 ;  /* 0x0000000d02007986 */ /* 0x0001e4000c101906 */
.L_x_2:
[----:B------:R-:W-:Y:S05]  /*0440*/  BSYNC.RECONVERGENT B0 ;  /* 0x0000000000007941 */ /* 0x000fea0003800200 */
.L_x_1:
[----:B------:R-:W1:Y:S01]  /*0450*/  LDCU.64 UR4, c[0x0][0x3a0] ;  /* 0x00007400ff0477ac */ /* 0x000e620008000a00 */
[----:B------:R-:W-:Y:S01]  /*0460*/  VIADD R8, R7, 0x1 ;  /* 0x0000000107087836 */ /* 0x000fe20000000000 */
[----:B------:R-:W-:Y:S01]  /*0470*/  BSSY.RECONVERGENT B0, `(.L_x_6) ;  /* 0x000001b000007945 */ /* 0x000fe20003800200 */
[----:B------:R-:W2:Y:S01]  /*0480*/  LDCU UR8, c[0x0][0x3a8] ;  /* 0x00007500ff0877ac */ /* 0x000ea20008000800 */
[----:B-1----:R-:W-:-:S04]  /*0490*/  ISETP.GE.AND P0, PT, R0, UR5, PT ;  /* 0x0000000500007c0c */ /* 0x002fc8000bf06270 */
[----:B------:R-:W-:-:S13]  /*04a0*/  ISETP.GE.OR P0, PT, R8, UR4, P0 ;  /* 0x0000000408007c0c */ /* 0x000fda0008706670 */
[----:B--2---:R-:W-:Y:S05]  /*04b0*/  @P0 BRA `(.L_x_7) ;  /* 0x0000000000580947 */ /* 0x004fea0003800000 */
[----:B------:R-:W1:Y:S01]  /*04c0*/  LDC R15, c[0x0][0x3a8] ;  /* 0x0000ea00ff0f7b82 */ /* 0x000e620000000800 */
[----:B------:R-:W-:Y:S01]  /*04d0*/  I2FP.F32.S32 R9, R8 ;  /* 0x0000000800097245 */ /* 0x000fe20000201400 */
[----:B------:R-:W-:Y:S01]  /*04e0*/  HFMA2 R8, -RZ, RZ, 0, 0 ;  /* 0x00000000ff087431 */ /* 0x000fe200000001ff */
[----:B------:R-:W-:Y:S01]  /*04f0*/  BSSY.RECONVERGENT B1, `(.L_x_8) ;  /* 0x0000011000017945 */ /* 0x000fe20003800200 */
[----:B------:R-:W-:Y:S02]  /*0500*/  MOV R10, R5 ;  /* 0x00000005000a7202 */ /* 0x000fe40000000f00 */
[----:B------:R-:W-:-:S04]  /*0510*/  FFMA R9, R9, R6, R4 ;  /* 0x0000000609097223 */ /* 0x000fc80000000004 */
[----:B------:R-:W-:-:S07]  /*0520*/  IMAD.MOV.U32 R11, RZ, RZ, R9 ;  /* 0x000000ffff0b7224 */ /* 0x000fce00078e0009 */
.L_x_10:
[----:B------:R-:W-:Y:S01]  /*0530*/  FMUL R12, R11, R11 ;  /* 0x0000000b0b0c7220 */ /* 0x000fe20000400000 */
[----:B0-----:R-:W-:-:S04]  /*0540*/  FMUL R13, R10, R10 ;  /* 0x0000000a0a0d7220 */ /* 0x001fc80000400000 */
[----:B------:R-:W-:-:S05]  /*0550*/  FADD R14, R12, R13 ;  /* 0x0000000d0c0e7221 */ /* 0x000fca0000000000 */
[----:B------:R-:W-:-:S13]  /*0560*/  FSETP.GT.AND P0, PT, R14, 4, PT ;  /* 0x408000000e00780b */ /* 0x000fda0003f04000 */
[----:B------:R-:W-:Y:S05]  /*0570*/  @P0 BRA `(.L_x_9) ;  /* 0x0000000000200947 */ /* 0x000fea0003800000 */
[----:B------:R-:W-:Y:S01]  /*0580*/  IADD3 R8, PT, PT, R8, 0x1, RZ ;  /* 0x0000000108087810 */ /* 0x000fe20007ffe0ff */
[----:B------:R-:W-:Y:S01]  /*0590*/  FADD R14, R11, R11 ;  /* 0x0000000b0b0e7221 */ /* 0x000fe20000000000 */
[----:B------:R-:W-:Y:S02]  /*05a0*/  FADD R12, R12, -R13 ;  /* 0x8000000d0c0c7221 */ /* 0x000fe40000000000 */
[----:B------:R-:W-:Y:S01]  /*05b0*/  ISETP.NE.AND P0, PT, R8, UR8, PT ;  /* 0x0000000808007c0c */ /* 0x000fe2000bf05270 */
[----:B------:R-:W-:Y:S01]  /*05c0*/  FFMA R10, R14, R10, R5 ;  /* 0x0000000a0e0a7223 */ /* 0x000fe20000000005 */
[----:B------:R-:W-:-:S11]  /*05d0*/  FADD R11, R9, R12 ;  /* 0x0000000c090b7221 */ /* 0x000fd60000000000 */
[----:B------:R-:W-:Y:S05]  /*05e0*/  @P0 BRA `(.L_x_10) ;  /* 0xfffffffc00d00947 */ /* 0x000fea000383ffff */
[----:B-1----:R-:W-:-:S07]  /*05f0*/  MOV R8, R15 ;  /* 0x0000000f00087202 */ /* 0x002fce0000000f00 */
.L_x_9:
[----:B------:R-:W-:Y:S05]  /*0600*/  BSYNC.RECONVERGENT B1 ;  /* 0x0000000000017941 */ /* 0x000fea0003800200 */
.L_x_8:
[----:B------:R2:W-:Y:S02]  /*0610*/  STG.E desc[UR6][R2.64+0x4], R8 ;  /* 0x0000040802007986 */ /* 0x0005e4000c101906 */
.L_x_7:
[----:B------:R-:W-:Y:S05]  /*0620*/  BSYNC.RECONVERGENT B0 ;  /* 0x0000000000007941 */ /* 0x000fea0003800200 */
.L_x_6:
[----:B------:R-:W3:Y:S01]  /*0630*/  LDCU.64 UR4, c[0x0][0x3a0] ;  /* 0x00007400ff0477ac */ /* 0x000ee20008000a00 */
[----:B--2---:R-:W-:Y:S01]  /*0640*/  VIADD R8, R7, 0x2 ;  /* 0x0000000207087836 */ /* 0x004fe20000000000 */
[----:B------:R-:W-:Y:S01]  /*0650*/  BSSY.RECONVERGENT B0, `(.L_x_11) ;  /* 0x000001b000007945 */ /* 0x000fe20003800200 */
[----:B------:R-:W2:Y:S01]  /*0660*/  LDCU UR8, c[0x0][0x3a8] ;  /* 0x00007500ff0877ac */ /* 0x000ea20008000800 */
[----:B---3--:R-:W-:-:S04]  /*0670*/  ISETP.GE.AND P0, PT, R0, UR5, PT ;  /* 0x0000000500007c0c */ /* 0x008fc8000bf06270 */
[----:B------:R-:W-:-:S13]  /*0680*/  ISETP.GE.OR P0, PT, R8, UR4, P0 ;  /* 0x0000000408007c0c */ /* 0x000fda0008706670 */
[----:B--2---:R-:W-:Y:S05]  /*0690*/  @P0 BRA `(.L_x_12) ;  /* 0x0000000000580947 */ /* 0x004fea0003800000 */
[----:B-1----:R-:W1:Y:S01]  /*06a0*/  LDC R15, c[0x0][0x3a8] ;  /* 0x0000ea00ff0f7b82 */ /* 0x002e620000000800 */
[----:B------:R-:W-:Y:S01]  /*06b0*/  I2FP.F32.S32 R9, R8 ;  /* 0x0000000800097245 */ /* 0x000fe20000201400 */
[----:B------:R-:W-:Y:S01]  /*06c0*/  HFMA2 R8, -RZ, RZ, 0, 0 ;  /* 0x00000000ff087431 */ /* 0x000fe200000001ff */
[----:B------:R-:W-:Y:S01]  /*06d0*/  BSSY.RECONVERGENT B1, `(.L_x_13) ;  /* 0x0000011000017945 */ /* 0x000fe20003800200 */
[----:B------:R-:W-:Y:S02]  /*06e0*/  MOV R10, R5 ;  /* 0x00000005000a7202 */ /* 0x000fe40000000f00 */
[----:B------:R-:W-:-:S04]  /*06f0*/  FFMA R9, R9, R6, R4 ;  /* 0x0000000609097223 */ /* 0x000fc80000000004 */
[----:B------:R-:W-:-:S07]  /*0700*/  IMAD.MOV.U32 R11, RZ, RZ, R9 ;  /* 0x000000ffff0b7224 */ /* 0x000fce00078e0009 */
.L_x_15:
        /* <DEDUP_REMOVED lines=13> */
.L_x_14:
[----:B------:R-:W-:Y:S05]  /*07e0*/  BSYNC.RECONVERGENT B1 ;  /* 0x0000000000017941 */ /* 0x000fea0003800200 */
.L_x_13:
[----:B------:R2:W-:Y:S02]  /*07f0*/  STG.E desc[UR6][R2.64+0x8], R8 ;  /* 0x0000080802007986 */ /* 0x0005e4000c101906 */
.L_x_12:
[----:B------:R-:W-:Y:S05]  /*0800*/  BSYNC.RECONVERGENT B0 ;  /* 0x0000000000007941 */ /* 0x000fea0003800200 */
.L_x_11:
[----:B------:R-:W3:Y:S01]  /*0810*/  LDCU.64 UR4, c[0x0][0x3a0] ;  /* 0x00007400ff0477ac */ /* 0x000ee20008000a00 */
[----:B------:R-:W-:Y:S02]  /*0820*/  IADD3 R7, PT, PT, R7, 0x3, RZ ;  /* 0x0000000307077810 */ /* 0x000fe40007ffe0ff */
[----:B---3--:R-:W-:-:S04]  /*0830*/  ISETP.GE.AND P0, PT, R0, UR5, PT ;  /* 0x0000000500007c0c */ /* 0x008fc8000bf06270 */
[----:B------:R-:W-:-:S13]  /*0840*/  ISETP.GE.OR P0, PT, R7, UR4, P0 ;  /* 0x0000000407007c0c */ /* 0x000fda0008706670 */
[----:B------:R-:W-:Y:S05]  /*0850*/  @P0 EXIT ;  /* 0x000000000000094d */ /* 0x000fea0003800000 */
[----:B------:R-:W-:Y:S01]  /*0860*/  I2FP.F32.S32 R7, R7 ;  /* 0x0000000700077245 */ /* 0x000fe20000201400 */
[----:B------:R-:W-:Y:S01]  /*0870*/  BSSY.RECONVERGENT B0, `(.L_x_16) ;  /* 0x0000014000007945 */ /* 0x000fe20003800200 */
[----:B------:R-:W-:Y:S01]  /*0880*/  IMAD.MOV.U32 R0, RZ, RZ, RZ ;  /* 0x000000ffff007224 */ /* 0x000fe200078e00ff */
[----:B------:R-:W3:Y:S02]  /*0890*/  LDCU UR5, c[0x0][0x3a8] ;  /* 0x00007500ff0577ac */ /* 0x000ee40008000800 */
[----:B------:R-:W-:Y:S01]  /*08a0*/  FFMA R7, R7, R6, R4 ;  /* 0x0000000607077223 */ /* 0x000fe20000000004 */
[----:B------:R-:W-:Y:S01]  /*08b0*/  MOV R4, R5 ;  /* 0x0000000500047202 */ /* 0x000fe20000000f00 */
[----:B------:R-:W4:Y:S03]  /*08c0*/  LDCU UR4, c[0x0][0x3a8] ;  /* 0x00007500ff0477ac */ /* 0x000f260008000800 */
[----:B------:R-:W-:-:S07]  /*08d0*/  MOV R6, R7 ;  /* 0x0000000700067202 */ /* 0x000fce0000000f00 */
.L_x_18:
[----:B------:R-:W-:Y:S01]  /*08e0*/  FMUL R9, R6, R6 ;  /* 0x0000000606097220 */ /* 0x000fe20000400000 */
[----:B------:R-:W-:-:S04]  /*08f0*/  FMUL R10, R4, R4 ;  /* 0x00000004040a7220 */ /* 0x000fc80000400000 */
[----:B--2---:R-:W-:-:S05]  /*0900*/  FADD R8, R9, R10 ;  /* 0x0000000a09087221 */ /* 0x004fca0000000000 */
[----:B------:R-:W-:-:S13]  /*0910*/  FSETP.GT.AND P0, PT, R8, 4, PT ;  /* 0x408000000800780b */ /* 0x000fda0003f04000 */
[----:B------:R-:W-:Y:S05]  /*0920*/  @P0 BRA `(.L_x_17) ;  /* 0x0000000000200947 */ /* 0x000fea0003800000 */
[----:B------:R-:W-:Y:S01]  /*0930*/  IADD3 R0, PT, PT, R0, 0x1, RZ ;  /* 0x0000000100007810 */ /* 0x000fe20007ffe0ff */
[----:B------:R-:W-:Y:S01]  /*0940*/  FADD R8, R6, R6 ;  /* 0x0000000606087221 */ /* 0x000fe20000000000 */
[----:B------:R-:W-:Y:S02]  /*0950*/  FADD R6, R9, -R10 ;  /* 0x8000000a09067221 */ /* 0x000fe40000000000 */
[----:B----4-:R-:W-:Y:S01]  /*0960*/  ISETP.NE.AND P0, PT, R0, UR4, PT ;  /* 0x0000000400007c0c */ /* 0x010fe2000bf05270 */
[----:B------:R-:W-:Y:S01]  /*0970*/  FFMA R4, R8, R4, R5 ;  /* 0x0000000408047223 */ /* 0x000fe20000000005 */
[----:B------:R-:W-:-:S11]  /*0980*/  FADD R6, R7, R6 ;  /* 0x0000000607067221 */ /* 0x000fd60000000000 */
[----:B------:R-:W-:Y:S05]  /*0990*/  @P0 BRA `(.L_x_18) ;  /* 0xfffffffc00d00947 */ /* 0x000fea000383ffff */
[----:B---3--:R-:W-:-:S07]  /*09a0*/  IMAD.U32 R0, RZ, RZ, UR5 ;  /* 0x00000005ff007e24 */ /* 0x008fce000f8e00ff */
.L_x_17:
[----:B---34-:R-:W-:Y:S05]  /*09b0*/  BSYNC.RECONVERGENT B0 ;  /* 0x0000000000007941 */ /* 0x018fea0003800200 */
.L_x_16:
[----:B------:R-:W-:Y:S01]  /*09c0*/  STG.E desc[UR6][R2.64+0xc], R0 ;  /* 0x00000c0002007986 */ /* 0x000fe2000c101906 */
[----:B------:R-:W-:Y:S05]  /*09d0*/  EXIT ;  /* 0x000000000000794d */ /* 0x000fea0003800000 */
.L_x_0:
[----:B------:R-:W0:Y:S01]  /*09e0*/  LDCU.64 UR4, c[0x0][0x3a0] ;  /* 0x00007400ff0477ac */ /* 0x000e220008000a00 */
[C---:B------:R-:W-:Y:S01]  /*09f0*/  IADD3 R4, PT, PT, R7.reuse, 0x2, RZ ;  /* 0x0000000207047810 */ /* 0x040fe20007ffe0ff */
[C---:B------:R-:W-:Y:S01]  /*0a00*/  IMAD.WIDE R2, R7.reuse, 0x4, R2 ;  /* 0x0000000407027825 */ /* 0x040fe200078e0202 */
[----:B0-----:R-:W-:Y:S02]  /*0a10*/  ISETP.GE.AND P0, PT, R0, UR5, PT ;  /* 0x0000000500007c0c */ /* 0x001fe4000bf06270 */
[C---:B------:R-:W-:Y:S02]  /*0a20*/  IADD3 R0, PT, PT, R7.reuse, 0x1, RZ ;  /* 0x0000000107007810 */ /* 0x040fe40007ffe0ff */
[C---:B------:R-:W-:Y:S02]  /*0a30*/  ISETP.GE.OR P3, PT, R7.reuse, UR4, P0 ;  /* 0x0000000407007c0c */ /* 0x040fe40008766670 */
[----:B------:R-:W-:Y:S02]  /*0a40*/  ISETP.GE.OR P2, PT, R0, UR4, P0 ;  /* 0x0000000400007c0c */ /* 0x000fe40008746670 */
[----:B------:R-:W-:-:S02]  /*0a50*/  IADD3 R0, PT, PT, R7, 0x3, RZ ;  /* 0x0000000307007810 */ /* 0x000fc40007ffe0ff */
[----:B------:R-:W-:Y:S02]  /*0a60*/  ISETP.GE.OR P1, PT, R4, UR4, P0 ;  /* 0x0000000404007c0c */ /* 0x000fe40008726670 */
[----:B------:R-:W-:-:S05]  /*0a70*/  ISETP.GE.OR P0, PT, R0, UR4, P0 ;  /* 0x0000000400007c0c */ /* 0x000fca0008706670 */
[----:B------:R0:W-:Y:S04]  /*0a80*/  @!P3 STG.E desc[UR6][R2.64], RZ ;  /* 0x000000ff0200b986 */ /* 0x0001e8000c101906 */
[----:B------:R0:W-:Y:S04]  /*0a90*/  @!P2 STG.E desc[UR6][R2.64+0x4], RZ ;  /* 0x000004ff0200a986 */ /* 0x0001e8000c101906 */
[----:B------:R0:W-:Y:S01]  /*0aa0*/  @!P1 STG.E desc[UR6][R2.64+0x8], RZ ;  /* 0x000008ff02009986 */ /* 0x0001e2000c101906 */
[----:B------:R-:W-:Y:S05]  /*0ab0*/  @P0 EXIT ;  /* 0x000000000000094d */ /* 0x000fea0003800000 */
[----:B------:R-:W-:Y:S01]  /*0ac0*/  STG.E desc[UR6][R2.64+0xc], RZ ;  /* 0x00000cff02007986 */ /* 0x000fe2000c101906 */
[----:B------:R-:W-:Y:S05]  /*0ad0*/  EXIT ;  /* 0x000000000000794d */ /* 0x000fea0003800000 */
.L_x_19:
[----:B------:R-:W-:-:S00]  /*0ae0*/  BRA `(.L_x_19) ;  /* 0xfffffffc00fc7947 */ /* 0x000fc0000383ffff */
[----:B------:R-:W-:-:S00]  /*0af0*/  NOP ;  /* 0x0000000000007918 */ /* 0x000fc00000000000 */
        /* <DEDUP_REMOVED lines=8> */
.L_x_20:


//--------------------- .nv.shared._Z13mandel_kernelffffPimiii --------------------------
	.section	.nv.shared._Z13mandel_kernelffffPimiii,"aw",@nobits
	.sectionflags	@""
	.align	4
.nv.shared._Z13mandel_kernelffffPimiii:
	.zero		1040


//--------------------- .nv.shared.reserved.0     --------------------------
	.section	.nv.shared.reserved.0,"aw",@nobits
	.weak		__nv_reservedSMEM_offset_0_alias
	.size		__nv_reservedSMEM_offset_0_alias, 0, 64
	.other		__nv_reservedSMEM_offset_0_alias,@"STO_CUDA_RESERVED_SHARED STV_DEFAULT"
__nv_reservedSMEM_offset_0_alias:
	.zero		0
	.zero		64


//--------------------- .nv.constant0._Z13mandel_kernelffffPimiii --------------------------
	.section	.nv.constant0._Z13mandel_kernelffffPimiii,"a",@progbits
	.sectionflags	@""
	.align	4
.nv.constant0._Z13mandel_kernelffffPimiii:
	.zero		940


//--------------------- SYMBOLS --------------------------

	.type		.nv.reservedSmem.offset0,@object
	.size		.nv.reservedSmem.offset0,0x4
	.type		.nv.reservedSmem.cap,@object
	.size		.nv.reservedSmem.cap,0x4
